//
// Generated by NVIDIA NVVM Compiler
//
// Compiler Build ID: CL-36424714
// Cuda compilation tools, release 13.0, V13.0.88
// Based on NVVM 20.0.0
//

.version 9.0
.target sm_100
.address_size 64

	// .globl	_Z23GeluApproximationKernelIfEvPKT_PS0_l

.visible .entry _Z23GeluApproximationKernelIfEvPKT_PS0_l(
	.param .u64 .ptr .align 1 _Z23GeluApproximationKernelIfEvPKT_PS0_l_param_0,
	.param .u64 .ptr .align 1 _Z23GeluApproximationKernelIfEvPKT_PS0_l_param_1,
	.param .u64 _Z23GeluApproximationKernelIfEvPKT_PS0_l_param_2
)
{
	.reg .pred 	%p<4>;
	.reg .b32 	%r<5>;
	.reg .b32 	%f<24>;
	.reg .b64 	%rd<10>;

	ld.param.u64 	%rd2, [_Z23GeluApproximationKernelIfEvPKT_PS0_l_param_0];
	ld.param.u64 	%rd3, [_Z23GeluApproximationKernelIfEvPKT_PS0_l_param_1];
	ld.param.u64 	%rd4, [_Z23GeluApproximationKernelIfEvPKT_PS0_l_param_2];
	mov.u32 	%r1, %ctaid.x;
	mov.u32 	%r2, %ntid.x;
	mov.u32 	%r3, %tid.x;
	mad.lo.s32 	%r4, %r1, %r2, %r3;
	cvt.u64.u32 	%rd1, %r4;
	setp.le.s64 	%p1, %rd4, %rd1;
	@%p1 bra 	$L__BB0_2;
	cvta.to.global.u64 	%rd5, %rd2;
	cvta.to.global.u64 	%rd6, %rd3;
	shl.b64 	%rd7, %rd1, 2;
	add.s64 	%rd8, %rd5, %rd7;
	ld.global.f32 	%f1, [%rd8];
	mul.f32 	%f2, %f1, %f1;
	mul.f32 	%f3, %f1, %f2;
	fma.rn.f32 	%f4, %f3, 0f3D372713, %f1;
	mul.f32 	%f5, %f4, 0f3F4C422A;
	mul.f32 	%f6, %f1, 0f3F000000;
	abs.f32 	%f7, %f5;
	mul.f32 	%f8, %f7, 0f4038AA3B;
	ex2.approx.ftz.f32 	%f9, %f8;
	add.f32 	%f10, %f9, 0f3F800000;
	rcp.approx.ftz.f32 	%f11, %f10;
	fma.rn.f32 	%f12, %f11, 0fC0000000, 0f3F800000;
	setp.ge.f32 	%p2, %f7, 0f41102CB4;
	selp.f32 	%f13, 0f3F800000, %f12, %p2;
	copysign.f32 	%f14, %f5, %f13;
	mul.f32 	%f15, %f5, %f5;
	fma.rn.f32 	%f16, %f15, 0f3C80F082, 0fBD563CAE;
	fma.rn.f32 	%f17, %f16, %f15, 0f3E085941;
	fma.rn.f32 	%f18, %f17, %f15, 0fBEAAA9ED;
	fma.rn.f32 	%f19, %f18, %f15, 0f00000000;
	fma.rn.f32 	%f20, %f19, %f5, %f5;
	setp.ge.f32 	%p3, %f7, 0f3F19999A;
	selp.f32 	%f21, %f14, %f20, %p3;
	add.f32 	%f22, %f21, 0f3F800000;
	mul.f32 	%f23, %f6, %f22;
	add.s64 	%rd9, %rd6, %rd7;
	st.global.f32 	[%rd9], %f23;
$L__BB0_2:
	ret;

}


// ===== COMPILED SASS (sm_100) =====

	.target	sm_100

	.elftype	@"ET_EXEC"


//--------------------- .note.nv.tkinfo           --------------------------
	.section	.note.nv.tkinfo,"",@"SHT_NOTE"
	.sectionflags	@"SHF_NOTE_NV_TKINFO"
	.tkinfo
        /*0018*/ 	.word	0x00000002
        /*0030*/ 	.string	""
        /*0030*/ 	.string	"ptxas"
        /*0030*/ 	.string	"Cuda compilation tools, release 13.0, V13.0.88"
        /*0030*/ 	.string	"Build cuda_13.0.r13.0/compiler.36424714_0"
        /*0030*/ 	.string	"-arch sm_100 -m 64 "



//--------------------- .note.nv.cuinfo           --------------------------
	.section	.note.nv.cuinfo,"",@"SHT_NOTE"
	.sectionflags	@"SHF_NOTE_NV_CUINFO"
        /*0018*/ 	.short	0x0002
        /*001a*/ 	.short	0x0064
        /*001c*/ 	.short	0x0082
	.zero		2


//--------------------- .nv.info                  --------------------------
	.section	.nv.info,"",@"SHT_CUDA_INFO"
	.align	4


	//----- nvinfo : EIATTR_REGCOUNT
	.align		4
        /*0000*/ 	.byte	0x04, 0x2f
        /*0002*/ 	.short	(.L_1 - .L_0)
	.align		4
.L_0:
        /*0004*/ 	.word	index@(_Z23GeluApproximationKernelIfEvPKT_PS0_l)
        /*0008*/ 	.word	0x0000000d


	//----- nvinfo : EIATTR_FRAME_SIZE
	.align		4
.L_1:
        /*000c*/ 	.byte	0x04, 0x11
        /*000e*/ 	.short	(.L_3 - .L_2)
	.align		4
.L_2:
        /*0010*/ 	.word	index@(_Z23GeluApproximationKernelIfEvPKT_PS0_l)
        /*0014*/ 	.word	0x00000000


	//----- nvinfo : EIATTR_MIN_STACK_SIZE
	.align		4
.L_3:
        /*0018*/ 	.byte	0x04, 0x12
        /*001a*/ 	.short	(.L_5 - .L_4)
	.align		4
.L_4:
        /*001c*/ 	.word	index@(_Z23GeluApproximationKernelIfEvPKT_PS0_l)
        /*0020*/ 	.word	0x00000000
.L_5:


//--------------------- .nv.compat                --------------------------
	.section	.nv.compat,"",@"SHT_CUDA_COMPAT_INFO"
	.align	4
        /*0000*/ 	.byte	0x02, 0x09, 0x00, 0x00, 0x02, 0x02, 0x01, 0x00, 0x02, 0x05, 0x05, 0x00, 0x03, 0x07, 0x01, 0x01
        /*0010*/ 	.byte	0x02, 0x03, 0x00, 0x00, 0x02, 0x06, 0x01, 0x00, 0x04, 0x0b, 0x08, 0x00, 0x01, 0x00, 0x00, 0x00
        /*0020*/ 	.byte	0x00, 0x00, 0x00, 0x00


//--------------------- .nv.info._Z23GeluApproximationKernelIfEvPKT_PS0_l --------------------------
	.section	.nv.info._Z23GeluApproximationKernelIfEvPKT_PS0_l,"",@"SHT_CUDA_INFO"
	.sectionflags	@""
	.align	4


	//----- nvinfo : EIATTR_CUDA_API_VERSION
	.align		4
        /*0000*/ 	.byte	0x04, 0x37
        /*0002*/ 	.short	(.L_7 - .L_6)
.L_6:
        /*0004*/ 	.word	0x00000082


	//----- nvinfo : EIATTR_KPARAM_INFO
	.align		4
.L_7:
        /*0008*/ 	.byte	0x04, 0x17
        /*000a*/ 	.short	(.L_9 - .L_8)
.L_8:
        /*000c*/ 	.word	0x00000000
        /*0010*/ 	.short	0x0002
        /*0012*/ 	.short	0x0010
        /*0014*/ 	.byte	0x00, 0xf0, 0x21, 0x00


	//----- nvinfo : EIATTR_KPARAM_INFO
	.align		4
.L_9:
        /*0018*/ 	.byte	0x04, 0x17
        /*001a*/ 	.short	(.L_11 - .L_10)
.L_10:
        /*001c*/ 	.word	0x00000000
        /*0020*/ 	.short	0x0001
        /*0022*/ 	.short	0x0008
        /*0024*/ 	.byte	0x00, 0xf5, 0x21, 0x00


	//----- nvinfo : EIATTR_KPARAM_INFO
	.align		4
.L_11:
        /*0028*/ 	.byte	0x04, 0x17
        /*002a*/ 	.short	(.L_13 - .L_12)
.L_12:
        /*002c*/ 	.word	0x00000000
        /*0030*/ 	.short	0x0000
        /*0032*/ 	.short	0x0000
        /*0034*/ 	.byte	0x00, 0xf5, 0x21, 0x00


	//----- nvinfo : EIATTR_SPARSE_MMA_MASK
	.align		4
.L_13:
        /*0038*/ 	.byte	0x03, 0x50
        /*003a*/ 	.short	0x0000


	//----- nvinfo : EIATTR_MAXREG_COUNT
	.align		4
        /*003c*/ 	.byte	0x03, 0x1b
        /*003e*/ 	.short	0x00ff


	//----- nvinfo : EIATTR_MERCURY_ISA_VERSION
	.align		4
        /*0040*/ 	.byte	0x03, 0x5f
        /*0042*/ 	.short	0x0101


	//----- nvinfo : EIATTR_VRC_CTA_INIT_COUNT
	.align		4
        /*0044*/ 	.byte	0x02, 0x4a
	.zero		1
	.zero		1


	//----- nvinfo : EIATTR_EXIT_INSTR_OFFSETS
	.align		4
        /*0048*/ 	.byte	0x04, 0x1c
        /*004a*/ 	.short	(.L_15 - .L_14)


	//   ....[0]....
.L_14:
        /*004c*/ 	.word	0x00000080


	//   ....[1]....
        /*0050*/ 	.word	0x000002b0


	//----- nvinfo : EIATTR_CBANK_PARAM_SIZE
	.align		4
.L_15:
        /*0054*/ 	.byte	0x03, 0x19
        /*0056*/ 	.short	0x0018


	//----- nvinfo : EIATTR_PARAM_CBANK
	.align		4
        /*0058*/ 	.byte	0x04, 0x0a
        /*005a*/ 	.short	(.L_17 - .L_16)
	.align		4
.L_16:
        /*005c*/ 	.word	index@(.nv.constant0._Z23GeluApproximationKernelIfEvPKT_PS0_l)
        /*0060*/ 	.short	0x0380
        /*0062*/ 	.short	0x0018


	//----- nvinfo : EIATTR_SW_WAR
	.align		4
.L_17:
        /*0064*/ 	.byte	0x04, 0x36
        /*0066*/ 	.short	(.L_19 - .L_18)
.L_18:
        /*0068*/ 	.word	0x00000008
.L_19:


//--------------------- .nv.callgraph             --------------------------
	.section	.nv.callgraph,"",@"SHT_CUDA_CALLGRAPH"
	.align	4
	.sectionentsize	8
	.align		4
        /*0000*/ 	.word	0x00000000
	.align		4
        /*0004*/ 	.word	0xffffffff
	.align		4
        /*0008*/ 	.word	0x00000000
	.align		4
        /*000c*/ 	.word	0xfffffffe
	.align		4
        /*0010*/ 	.word	0x00000000
	.align		4
        /*0014*/ 	.word	0xfffffffd
	.align		4
        /*0018*/ 	.word	0x00000000
	.align		4
        /*001c*/ 	.word	0xfffffffc


//--------------------- .text._Z23GeluApproximationKernelIfEvPKT_PS0_l --------------------------
	.section	.text._Z23GeluApproximationKernelIfEvPKT_PS0_l,"ax",@progbits
	.align	128
        .global         _Z23GeluApproximationKernelIfEvPKT_PS0_l
        .type           _Z23GeluApproximationKernelIfEvPKT_PS0_l,@function
        .size           _Z23GeluApproximationKernelIfEvPKT_PS0_l,(.L_x_1 - _Z23GeluApproximationKernelIfEvPKT_PS0_l)
        .other          _Z23GeluApproximationKernelIfEvPKT_PS0_l,@"STO_CUDA_ENTRY STV_DEFAULT"
_Z23GeluApproximationKernelIfEvPKT_PS0_l:
.text._Z23GeluApproximationKernelIfEvPKT_PS0_l:
[----:B------:R-:W-:Y:S01]  /*0000*/  LDC R1, c[0x0][0x37c] ;  /* 0x0000df00ff017b82 */ /* 0x000fe20000000800 */
[----:B------:R-:W0:Y:S07]  /*0010*/  S2R R3, SR_TID.X ;  /* 0x0000000000037919 */ /* 0x000e2e0000002100 */
[----:B------:R-:W0:Y:S01]  /*0020*/  S2UR UR4, SR_CTAID.X ;  /* 0x00000000000479c3 */ /* 0x000e220000002500 */
[----:B------:R-:W1:Y:S07]  /*0030*/  LDCU.64 UR6, c[0x0][0x390] ;  /* 0x00007200ff0677ac */ /* 0x000e6e0008000a00 */
[----:B------:R-:W0:Y:S02]  /*0040*/  LDC R0, c[0x0][0x360] ;  /* 0x0000d800ff007b82 */ /* 0x000e240000000800 */
[----:B0-----:R-:W-:-:S05]  /*0050*/  IMAD R0, R0, UR4, R3 ;  /* 0x0000000400007c24 */ /* 0x001fca000f8e0203 */
[----:B-1----:R-:W-:-:S04]  /*0060*/  ISETP.GE.U32.AND P0, PT, R0, UR6, PT ;  /* 0x0000000600007c0c */ /* 0x002fc8000bf06070 */
[----:B------:R-:W-:-:S13]  /*0070*/  ISETP.GE.AND.EX P0, PT, RZ, UR7, PT, P0 ;  /* 0x00000007ff007c0c */ /* 0x000fda000bf06300 */
[----:B------:R-:W-:Y:S05]  /*0080*/  @P0 EXIT ;  /* 0x000000000000094d */ /* 0x000fea0003800000 */
[----:B------:R-:W0:Y:S01]  /*0090*/  LDCU.128 UR8, c[0x0][0x380] ;  /* 0x00007000ff0877ac */ /* 0x000e220008000c00 */
[----:B------:R-:W-:Y:S02]  /*00a0*/  SHF.L.U32 R8, R0, 0x2, RZ ;  /* 0x0000000200087819 */ /* 0x000fe400000006ff */
[----:B------:R-:W-:Y:S01]  /*00b0*/  SHF.R.U32.HI R10, RZ, 0x1e, R0 ;  /* 0x0000001eff0a7819 */ /* 0x000fe20000011600 */
[----:B------:R-:W1:Y:S01]  /*00c0*/  LDCU.64 UR4, c[0x0][0x358] ;  /* 0x00006b00ff0477ac */ /* 0x000e620008000a00 */
[----:B0-----:R-:W-:-:S04]  /*00d0*/  IADD3 R2, P0, PT, R8, UR8, RZ ;  /* 0x0000000808027c10 */ /* 0x001fc8000ff1e0ff */
[----:B------:R-:W-:-:S06]  /*00e0*/  IADD3.X R3, PT, PT, R10, UR9, RZ, P0, !PT ;  /* 0x000000090a037c10 */ /* 0x000fcc00087fe4ff */
[----:B-1----:R0:W2:Y:S01]  /*00f0*/  LDG.E R3, desc[UR4][R2.64] ;  /* 0x0000000402037981 */ /* 0x0020a2000c1e1900 */
[----:B------:R-:W-:Y:S01]  /*0100*/  HFMA2 R6, -RZ, RZ, 1.125, -9232 ;  /* 0x3c80f082ff067431 */ /* 0x000fe200000001ff */
[----:B0-----:R-:W-:Y:S01]  /*0110*/  MOV R2, 0x3f800000 ;  /* 0x3f80000000027802 */ /* 0x001fe20000000f00 */
[----:B--2---:R-:W-:-:S04]  /*0120*/  FMUL R0, R3, R3 ;  /* 0x0000000303007220 */ /* 0x004fc80000400000 */
[----:B------:R-:W-:-:S04]  /*0130*/  FMUL R0, R3, R0 ;  /* 0x0000000003007220 */ /* 0x000fc80000400000 */
[----:B------:R-:W-:-:S04]  /*0140*/  FFMA R0, R0, 0.044714998453855514526, R3 ;  /* 0x3d37271300007823 */ /* 0x000fc80000000003 */
[----:B------:R-:W-:-:S04]  /*0150*/  FMUL R4, R0, 0.79788458347320556641 ;  /* 0x3f4c422a00047820 */ /* 0x000fc80000400000 */
[C---:B------:R-:W-:Y:S01]  /*0160*/  FMUL R0, |R4|.reuse, 2.8853900432586669922 ;  /* 0x4038aa3b04007820 */ /* 0x040fe20000400200 */
[C---:B------:R-:W-:Y:S01]  /*0170*/  FMUL R9, R4.reuse, R4 ;  /* 0x0000000404097220 */ /* 0x040fe20000400000 */
[C---:B------:R-:W-:Y:S02]  /*0180*/  FSETP.GE.AND P1, PT, |R4|.reuse, 0.60000002384185791016, PT ;  /* 0x3f19999a0400780b */ /* 0x040fe40003f26200 */
[----:B------:R-:W-:Y:S01]  /*0190*/  FSETP.GE.AND P0, PT, |R4|, 9.010913848876953125, PT ;  /* 0x41102cb40400780b */ /* 0x000fe20003f06200 */
[C---:B------:R-:W-:Y:S01]  /*01a0*/  FFMA R6, R9.reuse, R6, -0.052303962409496307373 ;  /* 0xbd563cae09067423 */ /* 0x040fe20000000006 */
[----:B------:R-:W0:Y:S03]  /*01b0*/  MUFU.EX2 R0, R0 ;  /* 0x0000000000007308 */ /* 0x000e260000000800 */
[----:B------:R-:W-:Y:S01]  /*01c0*/  FFMA R6, R9, R6, 0.1331529766321182251 ;  /* 0x3e08594109067423 */ /* 0x000fe20000000006 */
[----:B0-----:R-:W-:-:S03]  /*01d0*/  FADD R5, R0, 1 ;  /* 0x3f80000000057421 */ /* 0x001fc60000000000 */
[----:B------:R-:W-:-:S04]  /*01e0*/  FFMA R0, R9, R6, -0.33332768082618713379 ;  /* 0xbeaaa9ed09007423 */ /* 0x000fc80000000006 */
[----:B------:R-:W-:Y:S01]  /*01f0*/  FFMA R9, R9, R0, RZ ;  /* 0x0000000009097223 */ /* 0x000fe200000000ff */
[----:B------:R-:W0:Y:S01]  /*0200*/  MUFU.RCP R5, R5 ;  /* 0x0000000500057308 */ /* 0x000e220000001000 */
[----:B------:R-:W-:Y:S01]  /*0210*/  FMUL R0, R3, 0.5 ;  /* 0x3f00000003007820 */ /* 0x000fe20000400000 */
[----:B0-----:R-:W-:-:S05]  /*0220*/  FFMA R2, R5, -2, R2 ;  /* 0xc000000005027823 */ /* 0x001fca0000000002 */
[----:B------:R-:W-:Y:S02]  /*0230*/  FSEL R7, R2, 1, !P0 ;  /* 0x3f80000002077808 */ /* 0x000fe40004000000 */
[----:B------:R-:W-:Y:S02]  /*0240*/  IADD3 R2, P0, PT, R8, UR10, RZ ;  /* 0x0000000a08027c10 */ /* 0x000fe4000ff1e0ff */
[--C-:B------:R-:W-:Y:S01]  /*0250*/  LOP3.LUT R7, R7, 0x80000000, R4.reuse, 0xb8, !PT ;  /* 0x8000000007077812 */ /* 0x100fe200078eb804 */
[----:B------:R-:W-:Y:S01]  /*0260*/  @!P1 FFMA R7, R4, R9, R4 ;  /* 0x0000000904079223 */ /* 0x000fe20000000004 */
[----:B------:R-:W-:-:S03]  /*0270*/  IADD3.X R3, PT, PT, R10, UR11, RZ, P0, !PT ;  /* 0x0000000b0a037c10 */ /* 0x000fc600087fe4ff */
[----:B------:R-:W-:-:S04]  /*0280*/  FADD R7, R7, 1 ;  /* 0x3f80000007077421 */ /* 0x000fc80000000000 */
[----:B------:R-:W-:-:S05]  /*0290*/  FMUL R7, R0, R7 ;  /* 0x0000000700077220 */ /* 0x000fca0000400000 */
[----:B------:R-:W-:Y:S01]  /*02a0*/  STG.E desc[UR4][R2.64], R7 ;  /* 0x0000000702007986 */ /* 0x000fe2000c101904 */
[----:B------:R-:W-:Y:S05]  /*02b0*/  EXIT ;  /* 0x000000000000794d */ /* 0x000fea0003800000 */
.L_x_0:
[----:B------:R-:W-:-:S00]  /*02c0*/  BRA `(.L_x_0) ;  /* 0xfffffffc00fc7947 */ /* 0x000fc0000383ffff */
[----:B------:R-:W-:-:S00]  /*02d0*/  NOP ;  /* 0x0000000000007918 */ /* 0x000fc00000000000 */
        /* <DEDUP_REMOVED lines=10> */
.L_x_1:


//--------------------- .nv.shared.reserved.0     --------------------------
	.section	.nv.shared.reserved.0,"aw",@nobits
	.weak		__nv_reservedSMEM_offset_0_alias
	.size		__nv_reservedSMEM_offset_0_alias, 0, 64
	.other		__nv_reservedSMEM_offset_0_alias,@"STO_CUDA_RESERVED_SHARED STV_DEFAULT"
__nv_reservedSMEM_offset_0_alias:
	.zero		0
	.zero		64


//--------------------- .nv.constant0._Z23GeluApproximationKernelIfEvPKT_PS0_l --------------------------
	.section	.nv.constant0._Z23GeluApproximationKernelIfEvPKT_PS0_l,"a",@progbits
	.sectionflags	@""
	.align	4
.nv.constant0._Z23GeluApproximationKernelIfEvPKT_PS0_l:
	.zero		920


//--------------------- SYMBOLS --------------------------

	.type		.nv.reservedSmem.offset0,@object
	.size		.nv.reservedSmem.offset0,0x4
